	.headerflags	@"EF_CUDA_TEXMODE_UNIFIED EF_CUDA_64BIT_ADDRESS EF_CUDA_ACCELERATORS EF_CUDA_SM90 EF_CUDA_VIRTUAL_SM(EF_CUDA_SM90)"
	.elftype	@"ET_EXEC"


//--------------------- .nv.info                  --------------------------
	.section	.nv.info,"",@"SHT_CUDA_INFO"
	.align	4


	//----- nvinfo : EIATTR_REGCOUNT
	.align		4
        /*0000*/ 	.byte	0x04, 0x2f
        /*0002*/ 	.short	(.L_3 - .L_2)
	.align		4
.L_2:
        /*0004*/ 	.word	index@(triton_poi_fused__native_batch_norm_legit_no_training_3)
        /*0008*/ 	.word	0x00000014


	//----- nvinfo : EIATTR_MIN_STACK_SIZE
	.align		4
.L_3:
        /*000c*/ 	.byte	0x04, 0x12
        /*000e*/ 	.short	(.L_5 - .L_4)
	.align		4
.L_4:
        /*0010*/ 	.word	index@(triton_poi_fused__native_batch_norm_legit_no_training_3)
        /*0014*/ 	.word	0x00000000


	//----- nvinfo : EIATTR_FRAME_SIZE
	.align		4
.L_5:
        /*0018*/ 	.byte	0x04, 0x11
        /*001a*/ 	.short	(.L_7 - .L_6)
	.align		4
.L_6:
        /*001c*/ 	.word	index@(triton_poi_fused__native_batch_norm_legit_no_training_3)
        /*0020*/ 	.word	0x00000000


	//----- nvinfo : EIATTR_MIN_STACK_SIZE
	.align		4
.L_7:
        /*0024*/ 	.byte	0x04, 0x12
        /*0026*/ 	.short	(.L_9 - .L_8)
	.align		4
.L_8:
        /*0028*/ 	.word	index@(triton_poi_fused__native_batch_norm_legit_no_training_3)
        /*002c*/ 	.word	0x00000000
.L_9:


//--------------------- .nv.info.triton_poi_fused__native_batch_norm_legit_no_training_3 --------------------------
	.section	.nv.info.triton_poi_fused__native_batch_norm_legit_no_training_3,"",@"SHT_CUDA_INFO"
	.sectionflags	@""
	.align	4


	//----- nvinfo : EIATTR_CUDA_API_VERSION
	.align		4
        /*0000*/ 	.byte	0x04, 0x37
        /*0002*/ 	.short	(.L_11 - .L_10)
.L_10:
        /*0004*/ 	.word	0x0000007c


	//----- nvinfo : EIATTR_KPARAM_INFO
	.align		4
.L_11:
        /*0008*/ 	.byte	0x04, 0x17
        /*000a*/ 	.short	(.L_13 - .L_12)
.L_12:
        /*000c*/ 	.word	0x00000000
        /*0010*/ 	.short	0x0006
        /*0012*/ 	.short	0x0030
        /*0014*/ 	.byte	0x00, 0xf0, 0x11, 0x00


	//----- nvinfo : EIATTR_KPARAM_INFO
	.align		4
.L_13:
        /*0018*/ 	.byte	0x04, 0x17
        /*001a*/ 	.short	(.L_15 - .L_14)
.L_14:
        /*001c*/ 	.word	0x00000000
        /*0020*/ 	.short	0x0005
        /*0022*/ 	.short	0x0028
        /*0024*/ 	.byte	0x00, 0xf4, 0x21, 0x00


	//----- nvinfo : EIATTR_KPARAM_INFO
	.align		4
.L_15:
        /*0028*/ 	.byte	0x04, 0x17
        /*002a*/ 	.short	(.L_17 - .L_16)
.L_16:
        /*002c*/ 	.word	0x00000000
        /*0030*/ 	.short	0x0004
        /*0032*/ 	.short	0x0020
        /*0034*/ 	.byte	0x00, 0xf4, 0x21, 0x00


	//----- nvinfo : EIATTR_KPARAM_INFO
	.align		4
.L_17:
        /*0038*/ 	.byte	0x04, 0x17
        /*003a*/ 	.short	(.L_19 - .L_18)
.L_18:
        /*003c*/ 	.word	0x00000000
        /*0040*/ 	.short	0x0003
        /*0042*/ 	.short	0x0018
        /*0044*/ 	.byte	0x00, 0xf4, 0x21, 0x00


	//----- nvinfo : EIATTR_KPARAM_INFO
	.align		4
.L_19:
        /*0048*/ 	.byte	0x04, 0x17
        /*004a*/ 	.short	(.L_21 - .L_20)
.L_20:
        /*004c*/ 	.word	0x00000000
        /*0050*/ 	.short	0x0002
        /*0052*/ 	.short	0x0010
        /*0054*/ 	.byte	0x00, 0xf4, 0x21, 0x00


	//----- nvinfo : EIATTR_KPARAM_INFO
	.align		4
.L_21:
        /*0058*/ 	.byte	0x04, 0x17
        /*005a*/ 	.short	(.L_23 - .L_22)
.L_22:
        /*005c*/ 	.word	0x00000000
        /*0060*/ 	.short	0x0001
        /*0062*/ 	.short	0x0008
        /*0064*/ 	.byte	0x00, 0xf4, 0x21, 0x00


	//----- nvinfo : EIATTR_KPARAM_INFO
	.align		4
.L_23:
        /*0068*/ 	.byte	0x04, 0x17
        /*006a*/ 	.short	(.L_25 - .L_24)
.L_24:
        /*006c*/ 	.word	0x00000000
        /*0070*/ 	.short	0x0000
        /*0072*/ 	.short	0x0000
        /*0074*/ 	.byte	0x00, 0xf4, 0x21, 0x00


	//----- nvinfo : EIATTR_SPARSE_MMA_MASK
	.align		4
.L_25:
        /*0078*/ 	.byte	0x03, 0x50
        /*007a*/ 	.short	0x0000


	//----- nvinfo : EIATTR_MAXREG_COUNT
	.align		4
        /*007c*/ 	.byte	0x03, 0x1b
        /*007e*/ 	.short	0x00ff


	//----- nvinfo : EIATTR_EXIT_INSTR_OFFSETS
	.align		4
        /*0080*/ 	.byte	0x04, 0x1c
        /*0082*/ 	.short	(.L_27 - .L_26)


	//   ....[0]....
.L_26:
        /*0084*/ 	.word	0x00000370


	//----- nvinfo : EIATTR_REQNTID
	.align		4
.L_27:
        /*0088*/ 	.byte	0x04, 0x10
        /*008a*/ 	.short	(.L_29 - .L_28)
.L_28:
        /*008c*/ 	.word	0x00000080
        /*0090*/ 	.word	0x00000001
        /*0094*/ 	.word	0x00000001


	//----- nvinfo : EIATTR_CBANK_PARAM_SIZE
	.align		4
.L_29:
        /*0098*/ 	.byte	0x03, 0x19
        /*009a*/ 	.short	0x0034


	//----- nvinfo : EIATTR_PARAM_CBANK
	.align		4
        /*009c*/ 	.byte	0x04, 0x0a
        /*009e*/ 	.short	(.L_31 - .L_30)
	.align		4
.L_30:
        /*00a0*/ 	.word	index@(.nv.constant0.triton_poi_fused__native_batch_norm_legit_no_training_3)
        /*00a4*/ 	.short	0x0210
        /*00a6*/ 	.short	0x0034


	//----- nvinfo : EIATTR_SW_WAR
	.align		4
.L_31:
        /*00a8*/ 	.byte	0x04, 0x36
        /*00aa*/ 	.short	(.L_33 - .L_32)
.L_32:
        /*00ac*/ 	.word	0x00000008
.L_33:


//--------------------- .nv.callgraph             --------------------------
	.section	.nv.callgraph,"",@"SHT_CUDA_CALLGRAPH"
	.align	4
	.sectionentsize	8
	.align		4
        /*0000*/ 	.word	0x00000000
	.align		4
        /*0004*/ 	.word	0xffffffff
	.align		4
        /*0008*/ 	.word	0x00000000
	.align		4
        /*000c*/ 	.word	0xfffffffe
	.align		4
        /*0010*/ 	.word	0x00000000
	.align		4
        /*0014*/ 	.word	0xfffffffd
	.align		4
        /*0018*/ 	.word	0x00000000
	.align		4
        /*001c*/ 	.word	0xfffffffc


//--------------------- .nv.constant4             --------------------------
	.section	.nv.constant4,"a",@progbits
	.align	8
	.align		8
.nv.constant4:
        /*0000*/ 	.dword	_$_str
	.align		8
        /*0008*/ 	.dword	_$_str_$_2


//--------------------- .text.triton_poi_fused__native_batch_norm_legit_no_training_3 --------------------------
	.section	.text.triton_poi_fused__native_batch_norm_legit_no_training_3,"ax",@progbits
	.align	128
        .global         triton_poi_fused__native_batch_norm_legit_no_training_3
        .type           triton_poi_fused__native_batch_norm_legit_no_training_3,@function
        .size           triton_poi_fused__native_batch_norm_legit_no_training_3,(.L_x_1 - triton_poi_fused__native_batch_norm_legit_no_training_3)
        .other          triton_poi_fused__native_batch_norm_legit_no_training_3,@"STO_CUDA_ENTRY STV_DEFAULT"
triton_poi_fused__native_batch_norm_legit_no_training_3:
.text.triton_poi_fused__native_batch_norm_legit_no_training_3:
[----:B------:R-:W-:Y:S01]  /*0000*/  LDC R1, c[0x0][0x28] ;  /* 0x00000a00ff017b82 */ /* 0x000fe20000000800 */
[----:B------:R-:W1:Y:S07]  /*0010*/  S2R R0, SR_TID.X ;  /* 0x0000000000007919 */ /* 0x000e6e0000002100 */
[----:B------:R-:W2:Y:S01]  /*0020*/  LDC.64 R10, c[0x0][0x220] ;  /* 0x00008800ff0a7b82 */ /* 0x000ea20000000a00 */
[----:B------:R-:W-:Y:S01]  /*0030*/  ULDC.64 UR4, c[0x0][0x208] ;  /* 0x0000820000047ab9 */ /* 0x000fe20000000a00 */
[----:B------:R-:W3:Y:S06]  /*0040*/  S2R R5, SR_CTAID.X ;  /* 0x0000000000057919 */ /* 0x000eec0000002500 */
[----:B------:R-:W4:Y:S08]  /*0050*/  LDC.64 R8, c[0x0][0x218] ;  /* 0x00008600ff087b82 */ /* 0x000f300000000a00 */
[----:B------:R-:W5:Y:S08]  /*0060*/  LDC.64 R12, c[0x0][0x228] ;  /* 0x00008a00ff0c7b82 */ /* 0x000f700000000a00 */
[----:B------:R-:W4:Y:S01]  /*0070*/  LDC.64 R14, c[0x0][0x230] ;  /* 0x00008c00ff0e7b82 */ /* 0x000f220000000a00 */
[----:B-1----:R-:W-:-:S02]  /*0080*/  SHF.L.U32 R0, R0, 0x2, RZ ;  /* 0x0000000200007819 */ /* 0x002fc400000006ff */
[----:B---3--:R-:W-:Y:S02]  /*0090*/  SHF.R.S32.HI R3, RZ, 0x16, R5 ;  /* 0x00000016ff037819 */ /* 0x008fe40000011405 */
[----:B------:R-:W-:Y:S02]  /*00a0*/  LOP3.LUT R0, R0, 0x1fc, RZ, 0xc0, !PT ;  /* 0x000001fc00007812 */ /* 0x000fe400078ec0ff */
[----:B------:R-:W-:Y:S02]  /*00b0*/  SGXT R3, R3, 0x1 ;  /* 0x000000010303781a */ /* 0x000fe40000000200 */
[----:B------:R-:W-:Y:S02]  /*00c0*/  LEA R0, R5, R0, 0x9 ;  /* 0x0000000005007211 */ /* 0x000fe400078e48ff */
[----:B------:R-:W1:Y:S02]  /*00d0*/  LDC.64 R4, c[0x0][0x210] ;  /* 0x00008400ff047b82 */ /* 0x000e640000000a00 */
[----:B------:R-:W-:-:S04]  /*00e0*/  LEA.HI R3, R3, R0, RZ, 0xa ;  /* 0x0000000003037211 */ /* 0x000fc800078f50ff */
[----:B------:R-:W-:-:S04]  /*00f0*/  SHF.R.S32.HI R3, RZ, 0xa, R3 ;  /* 0x0000000aff037819 */ /* 0x000fc80000011403 */
[----:B------:R-:W-:-:S04]  /*0100*/  LEA.HI R2, R3, R3, RZ, 0x4 ;  /* 0x0000000303027211 */ /* 0x000fc800078f20ff */
[----:B------:R-:W-:-:S04]  /*0110*/  LOP3.LUT R2, R2, 0xfffffff0, RZ, 0xc0, !PT ;  /* 0xfffffff002027812 */ /* 0x000fc800078ec0ff */
[----:B------:R-:W-:-:S05]  /*0120*/  IADD3 R3, R3, -R2, RZ ;  /* 0x8000000203037210 */ /* 0x000fca0007ffe0ff */
[----:B--2---:R-:W-:-:S06]  /*0130*/  IMAD.WIDE R10, R3, 0x4, R10 ;  /* 0x00000004030a7825 */ /* 0x004fcc00078e020a */
[----:B------:R-:W2:Y:S01]  /*0140*/  LDG.E.EL R11, desc[UR4][R10.64] ;  /* 0x000000040a0b7981 */ /* 0x000ea2000c2e1900 */
[----:B-1----:R-:W-:-:S04]  /*0150*/  IMAD.WIDE R4, R0, 0x4, R4 ;  /* 0x0000000400047825 */ /* 0x002fc800078e0204 */
[C---:B----4-:R-:W-:Y:S02]  /*0160*/  IMAD.WIDE R8, R3.reuse, 0x4, R8 ;  /* 0x0000000403087825 */ /* 0x050fe400078e0208 */
[----:B------:R-:W3:Y:S04]  /*0170*/  LDG.E.128 R4, desc[UR4][R4.64] ;  /* 0x0000000404047981 */ /* 0x000ee8000c1e1d00 */
[----:B------:R1:W3:Y:S01]  /*0180*/  LDG.E.EL R2, desc[UR4][R8.64] ;  /* 0x0000000408027981 */ /* 0x0002e2000c2e1900 */
[----:B-----5:R-:W-:-:S04]  /*0190*/  IMAD.WIDE R12, R3, 0x4, R12 ;  /* 0x00000004030c7825 */ /* 0x020fc800078e020c */
[----:B0-----:R-:W-:Y:S02]  /*01a0*/  IMAD.WIDE R14, R3, 0x4, R14 ;  /* 0x00000004030e7825 */ /* 0x001fe400078e020e */
[----:B------:R0:W4:Y:S01]  /*01b0*/  LDG.E.EL R3, desc[UR4][R12.64] ;  /* 0x000000040c037981 */ /* 0x000122000c2e1900 */
[----:B------:R-:W-:Y:S01]  /*01c0*/  HFMA2.MMA R17, -RZ, RZ, 1.625, 0 ;  /* 0x3e800000ff117435 */ /* 0x000fe200000001ff */
[----:B-1----:R-:W1:Y:S02]  /*01d0*/  LDC.64 R8, c[0x0][0x238] ;  /* 0x00008e00ff087b82 */ /* 0x002e640000000a00 */
[----:B------:R-:W4:Y:S01]  /*01e0*/  LDG.E.EL R10, desc[UR4][R14.64] ;  /* 0x000000040e0a7981 */ /* 0x000f22000c2e1900 */
[----:B-1----:R-:W-:-:S04]  /*01f0*/  IMAD.WIDE R8, R0, 0x4, R8 ;  /* 0x0000000400087825 */ /* 0x002fc800078e0208 */
[----:B--2---:R-:W-:-:S04]  /*0200*/  FADD R11, R11, 9.9999997473787516356e-06 ;  /* 0x3727c5ac0b0b7421 */ /* 0x004fc80000000000 */
[----:B------:R-:W1:Y:S02]  /*0210*/  MUFU.SQRT R16, R11 ;  /* 0x0000000b00107308 */ /* 0x000e640000002000 */
[C---:B-1----:R-:W-:Y:S02]  /*0220*/  FSETP.GT.AND P0, PT, R16.reuse, 8.50705917302346158658e+37, PT ;  /* 0x7e8000001000780b */ /* 0x042fe40003f04000 */
[----:B------:R-:W-:-:S11]  /*0230*/  FSETP.GEU.AND P1, PT, R16, 1.175494350822287508e-38, PT ;  /* 0x008000001000780b */ /* 0x000fd60003f2e000 */
[----:B------:R-:W-:-:S04]  /*0240*/  @P0 FMUL R16, R16, 0.25 ;  /* 0x3e80000010100820 */ /* 0x000fc80000400000 */
[----:B------:R-:W-:-:S06]  /*0250*/  @!P1 FMUL R16, R16, 16777216 ;  /* 0x4b80000010109820 */ /* 0x000fcc0000400000 */
[----:B------:R-:W1:Y:S01]  /*0260*/  MUFU.RCP R16, R16 ;  /* 0x0000001000107308 */ /* 0x000e620000001000 */
[----:B0-----:R-:W-:Y:S01]  /*0270*/  FSEL R13, R17, 1, P0 ;  /* 0x3f800000110d7808 */ /* 0x001fe20000000000 */
[----:B---3--:R-:W-:-:S04]  /*0280*/  FADD R4, R4, -R2 ;  /* 0x8000000204047221 */ /* 0x008fc80000000000 */
[----:B------:R-:W-:Y:S01]  /*0290*/  @!P1 FMUL R13, R13, 16777216 ;  /* 0x4b8000000d0d9820 */ /* 0x000fe20000400000 */
[--C-:B------:R-:W-:Y:S01]  /*02a0*/  FADD R5, R5, -R2.reuse ;  /* 0x8000000205057221 */ /* 0x100fe20000000000 */
[--C-:B------:R-:W-:Y:S01]  /*02b0*/  FADD R6, R6, -R2.reuse ;  /* 0x8000000206067221 */ /* 0x100fe20000000000 */
[----:B------:R-:W-:Y:S01]  /*02c0*/  FADD R7, R7, -R2 ;  /* 0x8000000207077221 */ /* 0x000fe20000000000 */
[----:B-1----:R-:W-:-:S04]  /*02d0*/  FMUL R13, R16, R13 ;  /* 0x0000000d100d7220 */ /* 0x002fc80000400000 */
[-C--:B------:R-:W-:Y:S01]  /*02e0*/  FMUL R4, R4, R13.reuse ;  /* 0x0000000d04047220 */ /* 0x080fe20000400000 */
[-C--:B------:R-:W-:Y:S01]  /*02f0*/  FMUL R5, R5, R13.reuse ;  /* 0x0000000d05057220 */ /* 0x080fe20000400000 */
[-C--:B------:R-:W-:Y:S01]  /*0300*/  FMUL R11, R6, R13.reuse ;  /* 0x0000000d060b7220 */ /* 0x080fe20000400000 */
[----:B------:R-:W-:Y:S01]  /*0310*/  FMUL R7, R7, R13 ;  /* 0x0000000d07077220 */ /* 0x000fe20000400000 */
[C-C-:B----4-:R-:W-:Y:S01]  /*0320*/  FFMA R4, R3.reuse, R4, R10.reuse ;  /* 0x0000000403047223 */ /* 0x150fe2000000000a */
[C-C-:B------:R-:W-:Y:S01]  /*0330*/  FFMA R5, R3.reuse, R5, R10.reuse ;  /* 0x0000000503057223 */ /* 0x140fe2000000000a */
[C-C-:B------:R-:W-:Y:S01]  /*0340*/  FFMA R6, R3.reuse, R11, R10.reuse ;  /* 0x0000000b03067223 */ /* 0x140fe2000000000a */
[----:B------:R-:W-:-:S05]  /*0350*/  FFMA R7, R3, R7, R10 ;  /* 0x0000000703077223 */ /* 0x000fca000000000a */
[----:B------:R-:W-:Y:S01]  /*0360*/  STG.E.128 desc[UR4][R8.64], R4 ;  /* 0x0000000408007986 */ /* 0x000fe2000c101d04 */
[----:B------:R-:W-:Y:S05]  /*0370*/  EXIT ;  /* 0x000000000000794d */ /* 0x000fea0003800000 */
.L_x_0:
[----:B------:R-:W-:-:S00]  /*0380*/  BRA `(.L_x_0) ;  /* 0xfffffffc00fc7947 */ /* 0x000fc0000383ffff */
[----:B------:R-:W-:-:S00]  /*0390*/  NOP ;  /* 0x0000000000007918 */ /* 0x000fc00000000000 */
        /* <DEDUP_REMOVED lines=14> */
.L_x_1:


//--------------------- .nv.global.init           --------------------------
	.section	.nv.global.init,"aw",@progbits
.nv.global.init:
	.type		_$_str,@object
	.size		_$_str,(_$_str_$_2 - _$_str)
_$_str:
        /*0000*/ 	.byte	0x5f, 0x5f, 0x43, 0x55, 0x44, 0x41, 0x5f, 0x46, 0x54, 0x5a, 0x00
	.type		_$_str_$_2,@object
	.size		_$_str_$_2,(.L_1 - _$_str_$_2)
_$_str_$_2:
        /*000b*/ 	.byte	0x5f, 0x5f, 0x43, 0x55, 0x44, 0x41, 0x5f, 0x50, 0x52, 0x45, 0x43, 0x5f, 0x53, 0x51, 0x52, 0x54
        /*001b*/ 	.byte	0x00
.L_1:


//--------------------- .nv.constant0.triton_poi_fused__native_batch_norm_legit_no_training_3 --------------------------
	.section	.nv.constant0.triton_poi_fused__native_batch_norm_legit_no_training_3,"a",@progbits
	.sectionflags	@""
	.align	4
.nv.constant0.triton_poi_fused__native_batch_norm_legit_no_training_3:
	.zero		580
